//
// Generated by NVIDIA NVVM Compiler
//
// Compiler Build ID: CL-36424714
// Cuda compilation tools, release 13.0, V13.0.88
// Based on NVVM 20.0.0
//

.version 9.0
.target sm_100
.address_size 64

	// .globl	_Z9integrateP6float3S0_S0_S0_if

.visible .entry _Z9integrateP6float3S0_S0_S0_if(
	.param .u64 .ptr .align 1 _Z9integrateP6float3S0_S0_S0_if_param_0,
	.param .u64 .ptr .align 1 _Z9integrateP6float3S0_S0_S0_if_param_1,
	.param .u64 .ptr .align 1 _Z9integrateP6float3S0_S0_S0_if_param_2,
	.param .u64 .ptr .align 1 _Z9integrateP6float3S0_S0_S0_if_param_3,
	.param .u32 _Z9integrateP6float3S0_S0_S0_if_param_4,
	.param .f32 _Z9integrateP6float3S0_S0_S0_if_param_5
)
{
	.reg .pred 	%p<9>;
	.reg .b32 	%r<19>;
	.reg .b32 	%f<174>;
	.reg .b64 	%rd<23>;

	ld.param.u64 	%rd5, [_Z9integrateP6float3S0_S0_S0_if_param_0];
	ld.param.u64 	%rd6, [_Z9integrateP6float3S0_S0_S0_if_param_1];
	ld.param.u64 	%rd8, [_Z9integrateP6float3S0_S0_S0_if_param_2];
	ld.param.u64 	%rd7, [_Z9integrateP6float3S0_S0_S0_if_param_3];
	ld.param.u32 	%r10, [_Z9integrateP6float3S0_S0_S0_if_param_4];
	ld.param.f32 	%f34, [_Z9integrateP6float3S0_S0_S0_if_param_5];
	cvta.to.global.u64 	%rd1, %rd8;
	mov.u32 	%r11, %ctaid.x;
	mov.u32 	%r12, %ntid.x;
	mov.u32 	%r13, %tid.x;
	mad.lo.s32 	%r1, %r11, %r12, %r13;
	setp.ge.s32 	%p1, %r1, %r10;
	@%p1 bra 	$L__BB0_11;
	cvta.to.global.u64 	%rd9, %rd7;
	mul.wide.s32 	%rd10, %r1, 12;
	add.s64 	%rd11, %rd1, %rd10;
	ld.global.f32 	%f1, [%rd11];
	ld.global.f32 	%f2, [%rd11+4];
	ld.global.f32 	%f3, [%rd11+8];
	add.s64 	%rd12, %rd9, %rd10;
	ld.global.f32 	%f4, [%rd12];
	ld.global.f32 	%f5, [%rd12+4];
	ld.global.f32 	%f6, [%rd12+8];
	setp.lt.s32 	%p2, %r10, 1;
	mov.f32 	%f171, 0f00000000;
	mov.f32 	%f172, %f171;
	mov.f32 	%f173, %f171;
	@%p2 bra 	$L__BB0_10;
	and.b32  	%r2, %r10, 3;
	setp.lt.u32 	%p3, %r10, 4;
	mov.f32 	%f173, 0f00000000;
	mov.b32 	%r18, 0;
	mov.f32 	%f172, %f173;
	mov.f32 	%f171, %f173;
	@%p3 bra 	$L__BB0_5;
	and.b32  	%r18, %r10, 2147483644;
	neg.s32 	%r16, %r18;
	add.s64 	%rd22, %rd1, 24;
	mov.f32 	%f173, 0f00000000;
$L__BB0_4:
	.pragma "nounroll";
	ld.global.f32 	%f39, [%rd22+-24];
	ld.global.f32 	%f40, [%rd22+-20];
	ld.global.f32 	%f41, [%rd22+-16];
	sub.f32 	%f42, %f39, %f1;
	sub.f32 	%f43, %f40, %f2;
	sub.f32 	%f44, %f41, %f3;
	mul.f32 	%f45, %f43, %f43;
	fma.rn.f32 	%f46, %f42, %f42, %f45;
	fma.rn.f32 	%f47, %f44, %f44, %f46;
	add.f32 	%f48, %f47, 0f322BCC76;
	sqrt.rn.f32 	%f49, %f48;
	rcp.rn.f32 	%f50, %f49;
	mul.f32 	%f51, %f50, %f50;
	mul.f32 	%f52, %f50, %f51;
	fma.rn.f32 	%f53, %f42, %f52, %f173;
	fma.rn.f32 	%f54, %f43, %f52, %f172;
	fma.rn.f32 	%f55, %f44, %f52, %f171;
	ld.global.f32 	%f56, [%rd22+-12];
	ld.global.f32 	%f57, [%rd22+-8];
	ld.global.f32 	%f58, [%rd22+-4];
	sub.f32 	%f59, %f56, %f1;
	sub.f32 	%f60, %f57, %f2;
	sub.f32 	%f61, %f58, %f3;
	mul.f32 	%f62, %f60, %f60;
	fma.rn.f32 	%f63, %f59, %f59, %f62;
	fma.rn.f32 	%f64, %f61, %f61, %f63;
	add.f32 	%f65, %f64, 0f322BCC76;
	sqrt.rn.f32 	%f66, %f65;
	rcp.rn.f32 	%f67, %f66;
	mul.f32 	%f68, %f67, %f67;
	mul.f32 	%f69, %f67, %f68;
	fma.rn.f32 	%f70, %f59, %f69, %f53;
	fma.rn.f32 	%f71, %f60, %f69, %f54;
	fma.rn.f32 	%f72, %f61, %f69, %f55;
	ld.global.f32 	%f73, [%rd22];
	ld.global.f32 	%f74, [%rd22+4];
	ld.global.f32 	%f75, [%rd22+8];
	sub.f32 	%f76, %f73, %f1;
	sub.f32 	%f77, %f74, %f2;
	sub.f32 	%f78, %f75, %f3;
	mul.f32 	%f79, %f77, %f77;
	fma.rn.f32 	%f80, %f76, %f76, %f79;
	fma.rn.f32 	%f81, %f78, %f78, %f80;
	add.f32 	%f82, %f81, 0f322BCC76;
	sqrt.rn.f32 	%f83, %f82;
	rcp.rn.f32 	%f84, %f83;
	mul.f32 	%f85, %f84, %f84;
	mul.f32 	%f86, %f84, %f85;
	fma.rn.f32 	%f87, %f76, %f86, %f70;
	fma.rn.f32 	%f88, %f77, %f86, %f71;
	fma.rn.f32 	%f89, %f78, %f86, %f72;
	ld.global.f32 	%f90, [%rd22+12];
	ld.global.f32 	%f91, [%rd22+16];
	ld.global.f32 	%f92, [%rd22+20];
	sub.f32 	%f93, %f90, %f1;
	sub.f32 	%f94, %f91, %f2;
	sub.f32 	%f95, %f92, %f3;
	mul.f32 	%f96, %f94, %f94;
	fma.rn.f32 	%f97, %f93, %f93, %f96;
	fma.rn.f32 	%f98, %f95, %f95, %f97;
	add.f32 	%f99, %f98, 0f322BCC76;
	sqrt.rn.f32 	%f100, %f99;
	rcp.rn.f32 	%f101, %f100;
	mul.f32 	%f102, %f101, %f101;
	mul.f32 	%f103, %f101, %f102;
	fma.rn.f32 	%f173, %f93, %f103, %f87;
	fma.rn.f32 	%f172, %f94, %f103, %f88;
	fma.rn.f32 	%f171, %f95, %f103, %f89;
	add.s32 	%r16, %r16, 4;
	add.s64 	%rd22, %rd22, 48;
	setp.ne.s32 	%p4, %r16, 0;
	@%p4 bra 	$L__BB0_4;
$L__BB0_5:
	setp.eq.s32 	%p5, %r2, 0;
	@%p5 bra 	$L__BB0_10;
	setp.eq.s32 	%p6, %r2, 1;
	@%p6 bra 	$L__BB0_8;
	mul.wide.u32 	%rd13, %r18, 12;
	add.s64 	%rd14, %rd1, %rd13;
	ld.global.f32 	%f105, [%rd14];
	ld.global.f32 	%f106, [%rd14+4];
	ld.global.f32 	%f107, [%rd14+8];
	sub.f32 	%f108, %f105, %f1;
	sub.f32 	%f109, %f106, %f2;
	sub.f32 	%f110, %f107, %f3;
	mul.f32 	%f111, %f109, %f109;
	fma.rn.f32 	%f112, %f108, %f108, %f111;
	fma.rn.f32 	%f113, %f110, %f110, %f112;
	add.f32 	%f114, %f113, 0f322BCC76;
	sqrt.rn.f32 	%f115, %f114;
	rcp.rn.f32 	%f116, %f115;
	mul.f32 	%f117, %f116, %f116;
	mul.f32 	%f118, %f116, %f117;
	fma.rn.f32 	%f119, %f108, %f118, %f173;
	fma.rn.f32 	%f120, %f109, %f118, %f172;
	fma.rn.f32 	%f121, %f110, %f118, %f171;
	ld.global.f32 	%f122, [%rd14+12];
	ld.global.f32 	%f123, [%rd14+16];
	ld.global.f32 	%f124, [%rd14+20];
	sub.f32 	%f125, %f122, %f1;
	sub.f32 	%f126, %f123, %f2;
	sub.f32 	%f127, %f124, %f3;
	mul.f32 	%f128, %f126, %f126;
	fma.rn.f32 	%f129, %f125, %f125, %f128;
	fma.rn.f32 	%f130, %f127, %f127, %f129;
	add.f32 	%f131, %f130, 0f322BCC76;
	sqrt.rn.f32 	%f132, %f131;
	rcp.rn.f32 	%f133, %f132;
	mul.f32 	%f134, %f133, %f133;
	mul.f32 	%f135, %f133, %f134;
	fma.rn.f32 	%f173, %f125, %f135, %f119;
	fma.rn.f32 	%f172, %f126, %f135, %f120;
	fma.rn.f32 	%f171, %f127, %f135, %f121;
	add.s32 	%r18, %r18, 2;
$L__BB0_8:
	and.b32  	%r15, %r10, 1;
	setp.eq.b32 	%p7, %r15, 1;
	not.pred 	%p8, %p7;
	@%p8 bra 	$L__BB0_10;
	mul.wide.u32 	%rd15, %r18, 12;
	add.s64 	%rd16, %rd1, %rd15;
	ld.global.f32 	%f136, [%rd16];
	ld.global.f32 	%f137, [%rd16+4];
	ld.global.f32 	%f138, [%rd16+8];
	sub.f32 	%f139, %f136, %f1;
	sub.f32 	%f140, %f137, %f2;
	sub.f32 	%f141, %f138, %f3;
	mul.f32 	%f142, %f140, %f140;
	fma.rn.f32 	%f143, %f139, %f139, %f142;
	fma.rn.f32 	%f144, %f141, %f141, %f143;
	add.f32 	%f145, %f144, 0f322BCC76;
	sqrt.rn.f32 	%f146, %f145;
	rcp.rn.f32 	%f147, %f146;
	mul.f32 	%f148, %f147, %f147;
	mul.f32 	%f149, %f147, %f148;
	fma.rn.f32 	%f173, %f139, %f149, %f173;
	fma.rn.f32 	%f172, %f140, %f149, %f172;
	fma.rn.f32 	%f171, %f141, %f149, %f171;
$L__BB0_10:
	fma.rn.f32 	%f150, %f34, %f173, %f4;
	fma.rn.f32 	%f151, %f34, %f172, %f5;
	fma.rn.f32 	%f152, %f34, %f171, %f6;
	fma.rn.f32 	%f153, %f34, %f150, %f1;
	fma.rn.f32 	%f154, %f34, %f151, %f2;
	fma.rn.f32 	%f155, %f34, %f152, %f3;
	cvta.to.global.u64 	%rd17, %rd5;
	add.s64 	%rd19, %rd17, %rd10;
	st.global.f32 	[%rd19], %f153;
	st.global.f32 	[%rd19+4], %f154;
	st.global.f32 	[%rd19+8], %f155;
	cvta.to.global.u64 	%rd20, %rd6;
	add.s64 	%rd21, %rd20, %rd10;
	st.global.f32 	[%rd21], %f150;
	st.global.f32 	[%rd21+4], %f151;
	st.global.f32 	[%rd21+8], %f152;
$L__BB0_11:
	ret;

}


// ===== COMPILED SASS (sm_100) =====

	.target	sm_100

	.elftype	@"ET_EXEC"


//--------------------- .note.nv.tkinfo           --------------------------
	.section	.note.nv.tkinfo,"",@"SHT_NOTE"
	.sectionflags	@"SHF_NOTE_NV_TKINFO"
	.tkinfo
        /*0018*/ 	.word	0x00000002
        /*0030*/ 	.string	""
        /*0030*/ 	.string	"ptxas"
        /*0030*/ 	.string	"Cuda compilation tools, release 13.0, V13.0.88"
        /*0030*/ 	.string	"Build cuda_13.0.r13.0/compiler.36424714_0"
        /*0030*/ 	.string	"-arch sm_100 -m 64 "



//--------------------- .note.nv.cuinfo           --------------------------
	.section	.note.nv.cuinfo,"",@"SHT_NOTE"
	.sectionflags	@"SHF_NOTE_NV_CUINFO"
        /*0018*/ 	.short	0x0002
        /*001a*/ 	.short	0x0064
        /*001c*/ 	.short	0x0082
	.zero		2


//--------------------- .nv.info                  --------------------------
	.section	.nv.info,"",@"SHT_CUDA_INFO"
	.align	4


	//----- nvinfo : EIATTR_REGCOUNT
	.align		4
        /*0000*/ 	.byte	0x04, 0x2f
        /*0002*/ 	.short	(.L_1 - .L_0)
	.align		4
.L_0:
        /*0004*/ 	.word	index@(_Z9integrateP6float3S0_S0_S0_if)
        /*0008*/ 	.word	0x00000020


	//----- nvinfo : EIATTR_FRAME_SIZE
	.align		4
.L_1:
        /*000c*/ 	.byte	0x04, 0x11
        /*000e*/ 	.short	(.L_3 - .L_2)
	.align		4
.L_2:
        /*0010*/ 	.word	index@($__internal_1_$__cuda_sm20_sqrt_rn_f32_slowpath)
        /*0014*/ 	.word	0x00000000


	//----- nvinfo : EIATTR_FRAME_SIZE
	.align		4
.L_3:
        /*0018*/ 	.byte	0x04, 0x11
        /*001a*/ 	.short	(.L_5 - .L_4)
	.align		4
.L_4:
        /*001c*/ 	.word	index@($__internal_0_$__cuda_sm20_rcp_rn_f32_slowpath)
        /*0020*/ 	.word	0x00000000


	//----- nvinfo : EIATTR_FRAME_SIZE
	.align		4
.L_5:
        /*0024*/ 	.byte	0x04, 0x11
        /*0026*/ 	.short	(.L_7 - .L_6)
	.align		4
.L_6:
        /*0028*/ 	.word	index@(_Z9integrateP6float3S0_S0_S0_if)
        /*002c*/ 	.word	0x00000000


	//----- nvinfo : EIATTR_MIN_STACK_SIZE
	.align		4
.L_7:
        /*0030*/ 	.byte	0x04, 0x12
        /*0032*/ 	.short	(.L_9 - .L_8)
	.align		4
.L_8:
        /*0034*/ 	.word	index@(_Z9integrateP6float3S0_S0_S0_if)
        /*0038*/ 	.word	0x00000000
.L_9:


//--------------------- .nv.compat                --------------------------
	.section	.nv.compat,"",@"SHT_CUDA_COMPAT_INFO"
	.align	4
        /*0000*/ 	.byte	0x02, 0x09, 0x00, 0x00, 0x02, 0x02, 0x01, 0x00, 0x02, 0x05, 0x05, 0x00, 0x03, 0x07, 0x01, 0x01
        /*0010*/ 	.byte	0x02, 0x03, 0x00, 0x00, 0x02, 0x06, 0x01, 0x00, 0x04, 0x0b, 0x08, 0x00, 0x01, 0x00, 0x00, 0x00
        /*0020*/ 	.byte	0x00, 0x00, 0x00, 0x00


//--------------------- .nv.info._Z9integrateP6float3S0_S0_S0_if --------------------------
	.section	.nv.info._Z9integrateP6float3S0_S0_S0_if,"",@"SHT_CUDA_INFO"
	.sectionflags	@""
	.align	4


	//----- nvinfo : EIATTR_CUDA_API_VERSION
	.align		4
        /*0000*/ 	.byte	0x04, 0x37
        /*0002*/ 	.short	(.L_11 - .L_10)
.L_10:
        /*0004*/ 	.word	0x00000082


	//----- nvinfo : EIATTR_KPARAM_INFO
	.align		4
.L_11:
        /*0008*/ 	.byte	0x04, 0x17
        /*000a*/ 	.short	(.L_13 - .L_12)
.L_12:
        /*000c*/ 	.word	0x00000000
        /*0010*/ 	.short	0x0005
        /*0012*/ 	.short	0x0024
        /*0014*/ 	.byte	0x00, 0xf0, 0x11, 0x00


	//----- nvinfo : EIATTR_KPARAM_INFO
	.align		4
.L_13:
        /*0018*/ 	.byte	0x04, 0x17
        /*001a*/ 	.short	(.L_15 - .L_14)
.L_14:
        /*001c*/ 	.word	0x00000000
        /*0020*/ 	.short	0x0004
        /*0022*/ 	.short	0x0020
        /*0024*/ 	.byte	0x00, 0xf0, 0x11, 0x00


	//----- nvinfo : EIATTR_KPARAM_INFO
	.align		4
.L_15:
        /*0028*/ 	.byte	0x04, 0x17
        /*002a*/ 	.short	(.L_17 - .L_16)
.L_16:
        /*002c*/ 	.word	0x00000000
        /*0030*/ 	.short	0x0003
        /*0032*/ 	.short	0x0018
        /*0034*/ 	.byte	0x00, 0xf5, 0x21, 0x00


	//----- nvinfo : EIATTR_KPARAM_INFO
	.align		4
.L_17:
        /*0038*/ 	.byte	0x04, 0x17
        /*003a*/ 	.short	(.L_19 - .L_18)
.L_18:
        /*003c*/ 	.word	0x00000000
        /*0040*/ 	.short	0x0002
        /*0042*/ 	.short	0x0010
        /*0044*/ 	.byte	0x00, 0xf5, 0x21, 0x00


	//----- nvinfo : EIATTR_KPARAM_INFO
	.align		4
.L_19:
        /*0048*/ 	.byte	0x04, 0x17
        /*004a*/ 	.short	(.L_21 - .L_20)
.L_20:
        /*004c*/ 	.word	0x00000000
        /*0050*/ 	.short	0x0001
        /*0052*/ 	.short	0x0008
        /*0054*/ 	.byte	0x00, 0xf5, 0x21, 0x00


	//----- nvinfo : EIATTR_KPARAM_INFO
	.align		4
.L_21:
        /*0058*/ 	.byte	0x04, 0x17
        /*005a*/ 	.short	(.L_23 - .L_22)
.L_22:
        /*005c*/ 	.word	0x00000000
        /*0060*/ 	.short	0x0000
        /*0062*/ 	.short	0x0000
        /*0064*/ 	.byte	0x00, 0xf5, 0x21, 0x00


	//----- nvinfo : EIATTR_SPARSE_MMA_MASK
	.align		4
.L_23:
        /*0068*/ 	.byte	0x03, 0x50
        /*006a*/ 	.short	0x0000


	//----- nvinfo : EIATTR_MAXREG_COUNT
	.align		4
        /*006c*/ 	.byte	0x03, 0x1b
        /*006e*/ 	.short	0x00ff


	//----- nvinfo : EIATTR_MERCURY_ISA_VERSION
	.align		4
        /*0070*/ 	.byte	0x03, 0x5f
        /*0072*/ 	.short	0x0101


	//----- nvinfo : EIATTR_VRC_CTA_INIT_COUNT
	.align		4
        /*0074*/ 	.byte	0x02, 0x4a
	.zero		1
	.zero		1


	//----- nvinfo : EIATTR_EXIT_INSTR_OFFSETS
	.align		4
        /*0078*/ 	.byte	0x04, 0x1c
        /*007a*/ 	.short	(.L_25 - .L_24)


	//   ....[0]....
.L_24:
        /*007c*/ 	.word	0x00000070


	//   ....[1]....
        /*0080*/ 	.word	0x00001740


	//----- nvinfo : EIATTR_CRS_STACK_SIZE
	.align		4
.L_25:
        /*0084*/ 	.byte	0x04, 0x1e
        /*0086*/ 	.short	(.L_27 - .L_26)
.L_26:
        /*0088*/ 	.word	0x00000000


	//----- nvinfo : EIATTR_CBANK_PARAM_SIZE
	.align		4
.L_27:
        /*008c*/ 	.byte	0x03, 0x19
        /*008e*/ 	.short	0x0028


	//----- nvinfo : EIATTR_PARAM_CBANK
	.align		4
        /*0090*/ 	.byte	0x04, 0x0a
        /*0092*/ 	.short	(.L_29 - .L_28)
	.align		4
.L_28:
        /*0094*/ 	.word	index@(.nv.constant0._Z9integrateP6float3S0_S0_S0_if)
        /*0098*/ 	.short	0x0380
        /*009a*/ 	.short	0x0028


	//----- nvinfo : EIATTR_SW_WAR
	.align		4
.L_29:
        /*009c*/ 	.byte	0x04, 0x36
        /*009e*/ 	.short	(.L_31 - .L_30)
.L_30:
        /*00a0*/ 	.word	0x00000008
.L_31:


//--------------------- .nv.callgraph             --------------------------
	.section	.nv.callgraph,"",@"SHT_CUDA_CALLGRAPH"
	.align	4
	.sectionentsize	8
	.align		4
        /*0000*/ 	.word	0x00000000
	.align		4
        /*0004*/ 	.word	0xffffffff
	.align		4
        /*0008*/ 	.word	0x00000000
	.align		4
        /*000c*/ 	.word	0xfffffffe
	.align		4
        /*0010*/ 	.word	0x00000000
	.align		4
        /*0014*/ 	.word	0xfffffffd
	.align		4
        /*0018*/ 	.word	0x00000000
	.align		4
        /*001c*/ 	.word	0xfffffffc


//--------------------- .text._Z9integrateP6float3S0_S0_S0_if --------------------------
	.section	.text._Z9integrateP6float3S0_S0_S0_if,"ax",@progbits
	.align	128
        .global         _Z9integrateP6float3S0_S0_S0_if
        .type           _Z9integrateP6float3S0_S0_S0_if,@function
        .size           _Z9integrateP6float3S0_S0_S0_if,(.L_x_53 - _Z9integrateP6float3S0_S0_S0_if)
        .other          _Z9integrateP6float3S0_S0_S0_if,@"STO_CUDA_ENTRY STV_DEFAULT"
_Z9integrateP6float3S0_S0_S0_if:
.text._Z9integrateP6float3S0_S0_S0_if:
[----:B------:R-:W-:Y:S01]  /*0000*/  LDC R1, c[0x0][0x37c] ;  /* 0x0000df00ff017b82 */ /* 0x000fe20000000800 */
[----:B------:R-:W0:Y:S07]  /*0010*/  S2R R0, SR_TID.X ;  /* 0x0000000000007919 */ /* 0x000e2e0000002100 */
[----:B------:R-:W0:Y:S01]  /*0020*/  S2UR UR4, SR_CTAID.X ;  /* 0x00000000000479c3 */ /* 0x000e220000002500 */
[----:B------:R-:W1:Y:S07]  /*0030*/  LDCU UR9, c[0x0][0x3a0] ;  /* 0x00007400ff0977ac */ /* 0x000e6e0008000800 */
[----:B------:R-:W0:Y:S02]  /*0040*/  LDC R3, c[0x0][0x360] ;  /* 0x0000d800ff037b82 */ /* 0x000e240000000800 */
[----:B0-----:R-:W-:-:S05]  /*0050*/  IMAD R3, R3, UR4, R0 ;  /* 0x0000000403037c24 */ /* 0x001fca000f8e0200 */
[----:B-1----:R-:W-:-:S13]  /*0060*/  ISETP.GE.AND P0, PT, R3, UR9, PT ;  /* 0x0000000903007c0c */ /* 0x002fda000bf06270 */
[----:B------:R-:W-:Y:S05]  /*0070*/  @P0 EXIT ;  /* 0x000000000000094d */ /* 0x000fea0003800000 */
[----:B------:R-:W0:Y:S01]  /*0080*/  LDC.64 R14, c[0x0][0x390] ;  /* 0x0000e400ff0e7b82 */ /* 0x000e220000000a00 */
[----:B------:R-:W1:Y:S07]  /*0090*/  LDCU.64 UR10, c[0x0][0x358] ;  /* 0x00006b00ff0a77ac */ /* 0x000e6e0008000a00 */
[----:B------:R-:W2:Y:S01]  /*00a0*/  LDC.64 R16, c[0x0][0x398] ;  /* 0x0000e600ff107b82 */ /* 0x000ea20000000a00 */
[----:B0-----:R-:W-:-:S05]  /*00b0*/  IMAD.WIDE R14, R3, 0xc, R14 ;  /* 0x0000000c030e7825 */ /* 0x001fca00078e020e */
[----:B-1----:R0:W5:Y:S01]  /*00c0*/  LDG.E R4, desc[UR10][R14.64] ;  /* 0x0000000a0e047981 */ /* 0x002162000c1e1900 */
[----:B--2---:R-:W-:-:S03]  /*00d0*/  IMAD.WIDE R16, R3, 0xc, R16 ;  /* 0x0000000c03107825 */ /* 0x004fc600078e0210 */
[----:B------:R0:W5:Y:S04]  /*00e0*/  LDG.E R5, desc[UR10][R14.64+0x4] ;  /* 0x0000040a0e057981 */ /* 0x000168000c1e1900 */
[----:B------:R0:W5:Y:S04]  /*00f0*/  LDG.E R6, desc[UR10][R14.64+0x8] ;  /* 0x0000080a0e067981 */ /* 0x000168000c1e1900 */
[----:B------:R0:W5:Y:S04]  /*0100*/  LDG.E R7, desc[UR10][R16.64] ;  /* 0x0000000a10077981 */ /* 0x000168000c1e1900 */
[----:B------:R0:W5:Y:S04]  /*0110*/  LDG.E R8, desc[UR10][R16.64+0x4] ;  /* 0x0000040a10087981 */ /* 0x000168000c1e1900 */
[----:B------:R0:W5:Y:S01]  /*0120*/  LDG.E R9, desc[UR10][R16.64+0x8] ;  /* 0x0000080a10097981 */ /* 0x000162000c1e1900 */
[----:B------:R-:W-:Y:S01]  /*0130*/  UISETP.GE.AND UP0, UPT, UR9, 0x1, UPT ;  /* 0x000000010900788c */ /* 0x000fe2000bf06270 */
[----:B------:R-:W-:-:S02]  /*0140*/  HFMA2 R12, -RZ, RZ, 0, 0 ;  /* 0x00000000ff0c7431 */ /* 0x000fc400000001ff */
[----:B------:R-:W-:Y:S01]  /*0150*/  HFMA2 R20, -RZ, RZ, 0, 0 ;  /* 0x00000000ff147431 */ /* 0x000fe200000001ff */
[----:B------:R-:W-:-:S05]  /*0160*/  MOV R11, RZ ;  /* 0x000000ff000b7202 */ /* 0x000fca0000000f00 */
[----:B0-----:R-:W-:Y:S05]  /*0170*/  BRA.U !UP0, `(.L_x_0) ;  /* 0x00000015082c7547 */ /* 0x001fea000b800000 */
[----:B------:R-:W-:Y:S01]  /*0180*/  UISETP.GE.U32.AND UP0, UPT, UR9, 0x4, UPT ;  /* 0x000000040900788c */ /* 0x000fe2000bf06070 */
[----:B------:R-:W-:Y:S02]  /*0190*/  MOV R20, RZ ;  /* 0x000000ff00147202 */ /* 0x000fe40000000f00 */
[----:B------:R-:W-:Y:S02]  /*01a0*/  CS2R R10, SRZ ;  /* 0x00000000000a7805 */ /* 0x000fe4000001ff00 */
[----:B------:R-:W-:Y:S01]  /*01b0*/  MOV R12, RZ ;  /* 0x000000ff000c7202 */ /* 0x000fe20000000f00 */
[----:B------:R-:W-:-:S03]  /*01c0*/  ULOP3.LUT UR6, UR9, 0x3, URZ, 0xc0, !UPT ;  /* 0x0000000309067892 */ /* 0x000fc6000f8ec0ff */
[----:B------:R-:W-:Y:S09]  /*01d0*/  BRA.U !UP0, `(.L_x_1) ;  /* 0x0000000908dc7547 */ /* 0x000ff2000b800000 */
[----:B------:R-:W0:Y:S01]  /*01e0*/  LDCU.64 UR4, c[0x0][0x390] ;  /* 0x00007200ff0477ac */ /* 0x000e220008000a00 */
[----:B------:R-:W-:Y:S01]  /*01f0*/  MOV R20, RZ ;  /* 0x000000ff00147202 */ /* 0x000fe20000000f00 */
[----:B------:R-:W-:-:S04]  /*0200*/  ULOP3.LUT UR7, UR9, 0x7ffffffc, URZ, 0xc0, !UPT ;  /* 0x7ffffffc09077892 */ /* 0x000fc8000f8ec0ff */
[----:B------:R-:W-:Y:S02]  /*0210*/  UIADD3 UR8, UPT, UPT, -UR7, URZ, URZ ;  /* 0x000000ff07087290 */ /* 0x000fe4000fffe1ff */
[----:B------:R-:W-:Y:S01]  /*0220*/  MOV R10, UR7 ;  /* 0x00000007000a7c02 */ /* 0x000fe20008000f00 */
[----:B0-----:R-:W-:-:S04]  /*0230*/  UIADD3 UR4, UP0, UPT, UR4, 0x18, URZ ;  /* 0x0000001804047890 */ /* 0x001fc8000ff1e0ff */
[----:B------:R-:W-:Y:S02]  /*0240*/  UIADD3.X UR5, UPT, UPT, URZ, UR5, URZ, UP0, !UPT ;  /* 0x00000005ff057290 */ /* 0x000fe400087fe4ff */
[----:B------:R-:W-:-:S04]  /*0250*/  MOV R14, UR4 ;  /* 0x00000004000e7c02 */ /* 0x000fc80008000f00 */
[----:B------:R-:W-:-:S07]  /*0260*/  MOV R15, UR5 ;  /* 0x00000005000f7c02 */ /* 0x000fce0008000f00 */
.L_x_26:
[----:B------:R-:W2:Y:S04]  /*0270*/  LDG.E R0, desc[UR10][R14.64+-0x14] ;  /* 0xffffec0a0e007981 */ /* 0x000ea8000c1e1900 */
[----:B------:R-:W3:Y:S04]  /*0280*/  LDG.E R13, desc[UR10][R14.64+-0x18] ;  /* 0xffffe80a0e0d7981 */ /* 0x000ee8000c1e1900 */
[----:B------:R-:W4:Y:S01]  /*0290*/  LDG.E R19, desc[UR10][R14.64+-0x10] ;  /* 0xfffff00a0e137981 */ /* 0x000f22000c1e1900 */
[----:B------:R-:W-:Y:S01]  /*02a0*/  BSSY.RECONVERGENT B0, `(.L_x_2) ;  /* 0x0000015000007945 */ /* 0x000fe20003800200 */
[----:B--2--5:R-:W-:Y:S01]  /*02b0*/  FADD R21, -R5, R0 ;  /* 0x0000000005157221 */ /* 0x024fe20000000100 */
[----:B---3--:R-:W-:-:S03]  /*02c0*/  FADD R13, -R4, R13 ;  /* 0x0000000d040d7221 */ /* 0x008fc60000000100 */
[----:B------:R-:W-:Y:S01]  /*02d0*/  FMUL R0, R21, R21 ;  /* 0x0000001515007220 */ /* 0x000fe20000400000 */
[----:B----4-:R-:W-:-:S03]  /*02e0*/  FADD R19, -R6, R19 ;  /* 0x0000001306137221 */ /* 0x010fc60000000100 */
[----:B------:R-:W-:-:S04]  /*02f0*/  FFMA R0, R13, R13, R0 ;  /* 0x0000000d0d007223 */ /* 0x000fc80000000000 */
[----:B------:R-:W-:-:S04]  /*0300*/  FFMA R0, R19, R19, R0 ;  /* 0x0000001313007223 */ /* 0x000fc80000000000 */
[----:B------:R-:W-:-:S04]  /*0310*/  FADD R17, R0, 9.9999990510468705907e-09 ;  /* 0x322bcc7600117421 */ /* 0x000fc80000000000 */
[----:B------:R0:W1:Y:S01]  /*0320*/  MUFU.RSQ R2, R17 ;  /* 0x0000001100027308 */ /* 0x0000620000001400 */
[----:B------:R-:W-:-:S04]  /*0330*/  IADD3 R0, PT, PT, R17, -0xd000000, RZ ;  /* 0xf300000011007810 */ /* 0x000fc80007ffe0ff */
[----:B------:R-:W-:-:S13]  /*0340*/  ISETP.GT.U32.AND P0, PT, R0, 0x727fffff, PT ;  /* 0x727fffff0000780c */ /* 0x000fda0003f04070 */
[----:B01----:R-:W-:Y:S05]  /*0350*/  @!P0 BRA `(.L_x_3) ;  /* 0x0000000000148947 */ /* 0x003fea0003800000 */
[----:B------:R-:W-:Y:S02]  /*0360*/  MOV R2, R17 ;  /* 0x0000001100027202 */ /* 0x000fe40000000f00 */
[----:B------:R-:W-:-:S07]  /*0370*/  MOV R0, 0x390 ;  /* 0x0000039000007802 */ /* 0x000fce0000000f00 */
[----:B------:R-:W-:Y:S05]  /*0380*/  CALL.REL.NOINC `($__internal_1_$__cuda_sm20_sqrt_rn_f32_slowpath) ;  /* 0x0000001400c47944 */ /* 0x000fea0003c00000 */
[----:B------:R-:W-:Y:S01]  /*0390*/  MOV R0, R26 ;  /* 0x0000001a00007202 */ /* 0x000fe20000000f00 */
[----:B------:R-:W-:Y:S06]  /*03a0*/  BRA `(.L_x_4) ;  /* 0x0000000000107947 */ /* 0x000fec0003800000 */
.L_x_3:
[----:B------:R-:W-:Y:S01]  /*03b0*/  FMUL.FTZ R0, R17, R2 ;  /* 0x0000000211007220 */ /* 0x000fe20000410000 */
[----:B------:R-:W-:-:S03]  /*03c0*/  FMUL.FTZ R2, R2, 0.5 ;  /* 0x3f00000002027820 */ /* 0x000fc60000410000 */
[----:B------:R-:W-:-:S04]  /*03d0*/  FFMA R17, -R0, R0, R17 ;  /* 0x0000000000117223 */ /* 0x000fc80000000111 */
[----:B------:R-:W-:-:S07]  /*03e0*/  FFMA R0, R17, R2, R0 ;  /* 0x0000000211007223 */ /* 0x000fce0000000000 */
.L_x_4:
[----:B------:R-:W-:Y:S05]  /*03f0*/  BSYNC.RECONVERGENT B0 ;  /* 0x0000000000007941 */ /* 0x000fea0003800200 */
.L_x_2:
[----:B------:R-:W-:Y:S01]  /*0400*/  IADD3 R2, PT, PT, R0, 0x1800000, RZ ;  /* 0x0180000000027810 */ /* 0x000fe20007ffe0ff */
[----:B------:R-:W-:Y:S03]  /*0410*/  BSSY.RECONVERGENT B0, `(.L_x_5) ;  /* 0x000000b000007945 */ /* 0x000fe60003800200 */
[----:B------:R-:W-:-:S04]  /*0420*/  LOP3.LUT R2, R2, 0x7f800000, RZ, 0xc0, !PT ;  /* 0x7f80000002027812 */ /* 0x000fc800078ec0ff */
[----:B------:R-:W-:-:S13]  /*0430*/  ISETP.GT.U32.AND P0, PT, R2, 0x1ffffff, PT ;  /* 0x01ffffff0200780c */ /* 0x000fda0003f04070 */
[----:B------:R-:W-:Y:S05]  /*0440*/  @P0 BRA `(.L_x_6) ;  /* 0x00000000000c0947 */ /* 0x000fea0003800000 */
[----:B------:R-:W-:-:S07]  /*0450*/  MOV R2, 0x470 ;  /* 0x0000047000027802 */ /* 0x000fce0000000f00 */
[----:B------:R-:W-:Y:S05]  /*0460*/  CALL.REL.NOINC `($__internal_0_$__cuda_sm20_rcp_rn_f32_slowpath) ;  /* 0x0000001000b87944 */ /* 0x000fea0003c00000 */
[----:B------:R-:W-:Y:S05]  /*0470*/  BRA `(.L_x_7) ;  /* 0x0000000000107947 */ /* 0x000fea0003800000 */
.L_x_6:
[----:B------:R-:W0:Y:S02]  /*0480*/  MUFU.RCP R17, R0 ;  /* 0x0000000000117308 */ /* 0x000e240000001000 */
[----:B0-----:R-:W-:-:S04]  /*0490*/  FFMA R2, R17, R0, -1 ;  /* 0xbf80000011027423 */ /* 0x001fc80000000000 */
[----:B------:R-:W-:-:S04]  /*04a0*/  FADD.FTZ R2, -R2, -RZ ;  /* 0x800000ff02027221 */ /* 0x000fc80000010100 */
[----:B------:R-:W-:-:S07]  /*04b0*/  FFMA R24, R17, R2, R17 ;  /* 0x0000000211187223 */ /* 0x000fce0000000011 */
.L_x_7:
[----:B------:R-:W-:Y:S05]  /*04c0*/  BSYNC.RECONVERGENT B0 ;  /* 0x0000000000007941 */ /* 0x000fea0003800200 */
.L_x_5:
[----:B------:R-:W2:Y:S04]  /*04d0*/  LDG.E R16, desc[UR10][R14.64+-0x8] ;  /* 0xfffff80a0e107981 */ /* 0x000ea8000c1e1900 */
[----:B------:R-:W3:Y:S04]  /*04e0*/  LDG.E R17, desc[UR10][R14.64+-0xc] ;  /* 0xfffff40a0e117981 */ /* 0x000ee8000c1e1900 */
[----:B------:R-:W4:Y:S01]  /*04f0*/  LDG.E R23, desc[UR10][R14.64+-0x4] ;  /* 0xfffffc0a0e177981 */ /* 0x000f22000c1e1900 */
[----:B------:R-:W-:Y:S01]  /*0500*/  BSSY.RECONVERGENT B0, `(.L_x_8) ;  /* 0x0000019000007945 */ /* 0x000fe20003800200 */
[----:B--2---:R-:W-:Y:S01]  /*0510*/  FADD R16, -R5, R16 ;  /* 0x0000001005107221 */ /* 0x004fe20000000100 */
[----:B---3--:R-:W-:-:S03]  /*0520*/  FADD R17, -R4, R17 ;  /* 0x0000001104117221 */ /* 0x008fc60000000100 */
[----:B------:R-:W-:Y:S01]  /*0530*/  FMUL R0, R16, R16 ;  /* 0x0000001010007220 */ /* 0x000fe20000400000 */
[----:B----4-:R-:W-:-:S03]  /*0540*/  FADD R18, -R6, R23 ;  /* 0x0000001706127221 */ /* 0x010fc60000000100 */
[----:B------:R-:W-:-:S04]  /*0550*/  FFMA R23, R17, R17, R0 ;  /* 0x0000001111177223 */ /* 0x000fc80000000000 */
[----:B------:R-:W-:Y:S01]  /*0560*/  FFMA R2, R18, R18, R23 ;  /* 0x0000001212027223 */ /* 0x000fe20000000017 */
[----:B------:R-:W-:-:S03]  /*0570*/  FMUL R23, R24, R24 ;  /* 0x0000001818177220 */ /* 0x000fc60000400000 */
[----:B------:R-:W-:Y:S01]  /*0580*/  FADD R2, R2, 9.9999990510468705907e-09 ;  /* 0x322bcc7602027421 */ /* 0x000fe20000000000 */
[----:B------:R-:W-:-:S03]  /*0590*/  FMUL R24, R23, R24 ;  /* 0x0000001817187220 */ /* 0x000fc60000400000 */
[----:B------:R0:W1:Y:S01]  /*05a0*/  MUFU.RSQ R25, R2 ;  /* 0x0000000200197308 */ /* 0x0000620000001400 */
[----:B------:R-:W-:Y:S01]  /*05b0*/  IADD3 R0, PT, PT, R2, -0xd000000, RZ ;  /* 0xf300000002007810 */ /* 0x000fe20007ffe0ff */
[-C--:B------:R-:W-:Y:S01]  /*05c0*/  FFMA R20, R13, R24.reuse, R20 ;  /* 0x000000180d147223 */ /* 0x080fe20000000014 */
[-C--:B------:R-:W-:Y:S01]  /*05d0*/  FFMA R21, R21, R24.reuse, R11 ;  /* 0x0000001815157223 */ /* 0x080fe2000000000b */
[----:B------:R-:W-:Y:S01]  /*05e0*/  FFMA R19, R19, R24, R12 ;  /* 0x0000001813137223 */ /* 0x000fe2000000000c */
[----:B------:R-:W-:-:S13]  /*05f0*/  ISETP.GT.U32.AND P0, PT, R0, 0x727fffff, PT ;  /* 0x727fffff0000780c */ /* 0x000fda0003f04070 */
[----:B01----:R-:W-:Y:S05]  /*0600*/  @!P0 BRA `(.L_x_9) ;  /* 0x0000000000108947 */ /* 0x003fea0003800000 */
[----:B------:R-:W-:-:S07]  /*0610*/  MOV R0, 0x630 ;  /* 0x0000063000007802 */ /* 0x000fce0000000f00 */
[----:B------:R-:W-:Y:S05]  /*0620*/  CALL.REL.NOINC `($__internal_1_$__cuda_sm20_sqrt_rn_f32_slowpath) ;  /* 0x00000014001c7944 */ /* 0x000fea0003c00000 */
[----:B------:R-:W-:Y:S01]  /*0630*/  MOV R0, R26 ;  /* 0x0000001a00007202 */ /* 0x000fe20000000f00 */
[----:B------:R-:W-:Y:S06]  /*0640*/  BRA `(.L_x_10) ;  /* 0x0000000000107947 */ /* 0x000fec0003800000 */
.L_x_9:
[----:B------:R-:W-:Y:S01]  /*0650*/  FMUL.FTZ R11, R2, R25 ;  /* 0x00000019020b7220 */ /* 0x000fe20000410000 */
[----:B------:R-:W-:-:S03]  /*0660*/  FMUL.FTZ R12, R25, 0.5 ;  /* 0x3f000000190c7820 */ /* 0x000fc60000410000 */
[----:B------:R-:W-:-:S04]  /*0670*/  FFMA R0, -R11, R11, R2 ;  /* 0x0000000b0b007223 */ /* 0x000fc80000000102 */
[----:B------:R-:W-:-:S07]  /*0680*/  FFMA R0, R0, R12, R11 ;  /* 0x0000000c00007223 */ /* 0x000fce000000000b */
.L_x_10:
[----:B------:R-:W-:Y:S05]  /*0690*/  BSYNC.RECONVERGENT B0 ;  /* 0x0000000000007941 */ /* 0x000fea0003800200 */
.L_x_8:
        /* <DEDUP_REMOVED lines=8> */
.L_x_12:
[----:B------:R-:W0:Y:S02]  /*0720*/  MUFU.RCP R11, R0 ;  /* 0x00000000000b7308 */ /* 0x000e240000001000 */
[----:B0-----:R-:W-:-:S04]  /*0730*/  FFMA R2, R11, R0, -1 ;  /* 0xbf8000000b027423 */ /* 0x001fc80000000000 */
[----:B------:R-:W-:-:S04]  /*0740*/  FADD.FTZ R2, -R2, -RZ ;  /* 0x800000ff02027221 */ /* 0x000fc80000010100 */
[----:B------:R-:W-:-:S07]  /*0750*/  FFMA R24, R11, R2, R11 ;  /* 0x000000020b187223 */ /* 0x000fce000000000b */
.L_x_13:
[----:B------:R-:W-:Y:S05]  /*0760*/  BSYNC.RECONVERGENT B0 ;  /* 0x0000000000007941 */ /* 0x000fea0003800200 */
.L_x_11:
        /* <DEDUP_REMOVED lines=8> */
[----:B------:R-:W-:Y:S01]  /*07f0*/  FFMA R0, R12, R12, R25 ;  /* 0x0000000c0c007223 */ /* 0x000fe20000000019 */
[----:B------:R-:W-:-:S03]  /*0800*/  FMUL R23, R24, R24 ;  /* 0x0000001818177220 */ /* 0x000fc60000400000 */
[----:B------:R-:W-:Y:S01]  /*0810*/  FFMA R0, R13, R13, R0 ;  /* 0x0000000d0d007223 */ /* 0x000fe20000000000 */
[----:B------:R-:W-:-:S03]  /*0820*/  FMUL R23, R23, R24 ;  /* 0x0000001817177220 */ /* 0x000fc60000400000 */
[----:B------:R-:W-:Y:S01]  /*0830*/  FADD R2, R0, 9.9999990510468705907e-09 ;  /* 0x322bcc7600027421 */ /* 0x000fe20000000000 */
[-C--:B------:R-:W-:Y:S01]  /*0840*/  FFMA R17, R17, R23.reuse, R20 ;  /* 0x0000001711117223 */ /* 0x080fe20000000014 */
[-C--:B------:R-:W-:Y:S01]  /*0850*/  FFMA R16, R16, R23.reuse, R21 ;  /* 0x0000001710107223 */ /* 0x080fe20000000015 */
[----:B------:R-:W-:Y:S01]  /*0860*/  FFMA R18, R18, R23, R19 ;  /* 0x0000001712127223 */ /* 0x000fe20000000013 */
[----:B------:R0:W1:Y:S01]  /*0870*/  MUFU.RSQ R25, R2 ;  /* 0x0000000200197308 */ /* 0x0000620000001400 */
[----:B------:R-:W-:-:S04]  /*0880*/  IADD3 R0, PT, PT, R2, -0xd000000, RZ ;  /* 0xf300000002007810 */ /* 0x000fc80007ffe0ff */
[----:B------:R-:W-:-:S13]  /*0890*/  ISETP.GT.U32.AND P0, PT, R0, 0x727fffff, PT ;  /* 0x727fffff0000780c */ /* 0x000fda0003f04070 */
[----:B01----:R-:W-:Y:S05]  /*08a0*/  @!P0 BRA `(.L_x_15) ;  /* 0x0000000000108947 */ /* 0x003fea0003800000 */
[----:B------:R-:W-:-:S07]  /*08b0*/  MOV R0, 0x8d0 ;  /* 0x000008d000007802 */ /* 0x000fce0000000f00 */
[----:B------:R-:W-:Y:S05]  /*08c0*/  CALL.REL.NOINC `($__internal_1_$__cuda_sm20_sqrt_rn_f32_slowpath) ;  /* 0x0000001000747944 */ /* 0x000fea0003c00000 */
[----:B------:R-:W-:Y:S01]  /*08d0*/  MOV R0, R26 ;  /* 0x0000001a00007202 */ /* 0x000fe20000000f00 */
[----:B------:R-:W-:Y:S06]  /*08e0*/  BRA `(.L_x_16) ;  /* 0x0000000000107947 */ /* 0x000fec0003800000 */
.L_x_15:
[----:B------:R-:W-:Y:S01]  /*08f0*/  FMUL.FTZ R19, R2, R25 ;  /* 0x0000001902137220 */ /* 0x000fe20000410000 */
[----:B------:R-:W-:-:S03]  /*0900*/  FMUL.FTZ R20, R25, 0.5 ;  /* 0x3f00000019147820 */ /* 0x000fc60000410000 */
[----:B------:R-:W-:-:S04]  /*0910*/  FFMA R0, -R19, R19, R2 ;  /* 0x0000001313007223 */ /* 0x000fc80000000102 */
[----:B------:R-:W-:-:S07]  /*0920*/  FFMA R0, R0, R20, R19 ;  /* 0x0000001400007223 */ /* 0x000fce0000000013 */
.L_x_16:
[----:B------:R-:W-:Y:S05]  /*0930*/  BSYNC.RECONVERGENT B0 ;  /* 0x0000000000007941 */ /* 0x000fea0003800200 */
.L_x_14:
        /* <DEDUP_REMOVED lines=8> */
.L_x_18:
[----:B------:R-:W0:Y:S02]  /*09c0*/  MUFU.RCP R19, R0 ;  /* 0x0000000000137308 */ /* 0x000e240000001000 */
[----:B0-----:R-:W-:-:S04]  /*09d0*/  FFMA R2, R19, R0, -1 ;  /* 0xbf80000013027423 */ /* 0x001fc80000000000 */
[----:B------:R-:W-:-:S04]  /*09e0*/  FADD.FTZ R2, -R2, -RZ ;  /* 0x800000ff02027221 */ /* 0x000fc80000010100 */
[----:B------:R-:W-:-:S07]  /*09f0*/  FFMA R24, R19, R2, R19 ;  /* 0x0000000213187223 */ /* 0x000fce0000000013 */
.L_x_19:
[----:B------:R-:W-:Y:S05]  /*0a00*/  BSYNC.RECONVERGENT B0 ;  /* 0x0000000000007941 */ /* 0x000fea0003800200 */
.L_x_17:
        /* <DEDUP_REMOVED lines=24> */
.L_x_21:
[----:B------:R-:W-:Y:S01]  /*0b90*/  FMUL.FTZ R11, R2, R25 ;  /* 0x00000019020b7220 */ /* 0x000fe20000410000 */
[----:B------:R-:W-:-:S03]  /*0ba0*/  FMUL.FTZ R12, R25, 0.5 ;  /* 0x3f000000190c7820 */ /* 0x000fc60000410000 */
[----:B------:R-:W-:-:S04]  /*0bb0*/  FFMA R0, -R11, R11, R2 ;  /* 0x0000000b0b007223 */ /* 0x000fc80000000102 */
[----:B------:R-:W-:-:S07]  /*0bc0*/  FFMA R0, R0, R12, R11 ;  /* 0x0000000c00007223 */ /* 0x000fce000000000b */
.L_x_22:
[----:B------:R-:W-:Y:S05]  /*0bd0*/  BSYNC.RECONVERGENT B0 ;  /* 0x0000000000007941 */ /* 0x000fea0003800200 */
.L_x_20:
        /* <DEDUP_REMOVED lines=8> */
.L_x_24:
[----:B------:R-:W0:Y:S02]  /*0c60*/  MUFU.RCP R11, R0 ;  /* 0x00000000000b7308 */ /* 0x000e240000001000 */
[----:B0-----:R-:W-:-:S04]  /*0c70*/  FFMA R2, R11, R0, -1 ;  /* 0xbf8000000b027423 */ /* 0x001fc80000000000 */
[----:B------:R-:W-:-:S04]  /*0c80*/  FADD.FTZ R2, -R2, -RZ ;  /* 0x800000ff02027221 */ /* 0x000fc80000010100 */
[----:B------:R-:W-:-:S07]  /*0c90*/  FFMA R24, R11, R2, R11 ;  /* 0x000000020b187223 */ /* 0x000fce000000000b */
.L_x_25:
[----:B------:R-:W-:Y:S05]  /*0ca0*/  BSYNC.RECONVERGENT B0 ;  /* 0x0000000000007941 */ /* 0x000fea0003800200 */
.L_x_23:
[----:B------:R-:W-:Y:S01]  /*0cb0*/  UIADD3 UR8, UPT, UPT, UR8, 0x4, URZ ;  /* 0x0000000408087890 */ /* 0x000fe2000fffe0ff */
[-C--:B------:R-:W-:Y:S01]  /*0cc0*/  FMUL R11, R24, R24.reuse ;  /* 0x00000018180b7220 */ /* 0x080fe20000400000 */
[----:B------:R-:W-:Y:S02]  /*0cd0*/  IADD3 R14, P0, PT, R14, 0x30, RZ ;  /* 0x000000300e0e7810 */ /* 0x000fe40007f1e0ff */
[----:B------:R-:W-:Y:S01]  /*0ce0*/  UISETP.NE.AND UP0, UPT, UR8, URZ, UPT ;  /* 0x000000ff0800728c */ /* 0x000fe2000bf05270 */
[----:B------:R-:W-:Y:S01]  /*0cf0*/  FMUL R12, R11, R24 ;  /* 0x000000180b0c7220 */ /* 0x000fe20000400000 */
[----:B------:R-:W-:-:S03]  /*0d00*/  IADD3.X R15, PT, PT, RZ, R15, RZ, P0, !PT ;  /* 0x0000000fff0f7210 */ /* 0x000fc600007fe4ff */
[-C--:B------:R-:W-:Y:S01]  /*0d10*/  FFMA R20, R20, R12.reuse, R17 ;  /* 0x0000000c14147223 */ /* 0x080fe20000000011 */
[-C--:B------:R-:W-:Y:S01]  /*0d20*/  FFMA R11, R19, R12.reuse, R16 ;  /* 0x0000000c130b7223 */ /* 0x080fe20000000010 */
[----:B------:R-:W-:Y:S02]  /*0d30*/  FFMA R12, R21, R12, R18 ;  /* 0x0000000c150c7223 */ /* 0x000fe40000000012 */
[----:B------:R-:W-:Y:S05]  /*0d40*/  BRA.U UP0, `(.L_x_26) ;  /* 0xfffffff500487547 */ /* 0x000fea000b83ffff */
.L_x_1:
[----:B------:R-:W-:-:S09]  /*0d50*/  UISETP.NE.AND UP0, UPT, UR6, URZ, UPT ;  /* 0x000000ff0600728c */ /* 0x000fd2000bf05270 */
[----:B------:R-:W-:Y:S05]  /*0d60*/  BRA.U !UP0, `(.L_x_0) ;  /* 0x0000000908307547 */ /* 0x000fea000b800000 */
[----:B------:R-:W-:-:S09]  /*0d70*/  UISETP.NE.AND UP0, UPT, UR6, 0x1, UPT ;  /* 0x000000010600788c */ /* 0x000fd2000bf05270 */
[----:B------:R-:W-:Y:S05]  /*0d80*/  BRA.U !UP0, `(.L_x_27) ;  /* 0x0000000508647547 */ /* 0x000fea000b800000 */
[----:B------:R-:W0:Y:S02]  /*0d90*/  LDC.64 R14, c[0x0][0x390] ;  /* 0x0000e400ff0e7b82 */ /* 0x000e240000000a00 */
[----:B0-----:R-:W-:-:S05]  /*0da0*/  IMAD.WIDE.U32 R14, R10, 0xc, R14 ;  /* 0x0000000c0a0e7825 */ /* 0x001fca00078e000e */
        /* <DEDUP_REMOVED lines=20> */
.L_x_29:
[----:B------:R-:W-:Y:S01]  /*0ef0*/  FMUL.FTZ R0, R13, R2 ;  /* 0x000000020d007220 */ /* 0x000fe20000410000 */
[----:B------:R-:W-:-:S03]  /*0f00*/  FMUL.FTZ R2, R2, 0.5 ;  /* 0x3f00000002027820 */ /* 0x000fc60000410000 */
[----:B------:R-:W-:-:S04]  /*0f10*/  FFMA R13, -R0, R0, R13 ;  /* 0x00000000000d7223 */ /* 0x000fc8000000010d */
[----:B------:R-:W-:-:S07]  /*0f20*/  FFMA R0, R13, R2, R0 ;  /* 0x000000020d007223 */ /* 0x000fce0000000000 */
.L_x_30:
[----:B------:R-:W-:Y:S05]  /*0f30*/  BSYNC.RECONVERGENT B0 ;  /* 0x0000000000007941 */ /* 0x000fea0003800200 */
.L_x_28:
        /* <DEDUP_REMOVED lines=8> */
.L_x_32:
[----:B------:R-:W0:Y:S02]  /*0fc0*/  MUFU.RCP R13, R0 ;  /* 0x00000000000d7308 */ /* 0x000e240000001000 */
[----:B0-----:R-:W-:-:S04]  /*0fd0*/  FFMA R2, R13, R0, -1 ;  /* 0xbf8000000d027423 */ /* 0x001fc80000000000 */
[----:B------:R-:W-:-:S04]  /*0fe0*/  FADD.FTZ R2, -R2, -RZ ;  /* 0x800000ff02027221 */ /* 0x000fc80000010100 */
[----:B------:R-:W-:-:S07]  /*0ff0*/  FFMA R24, R13, R2, R13 ;  /* 0x000000020d187223 */ /* 0x000fce000000000d */
.L_x_33:
[----:B------:R-:W-:Y:S05]  /*1000*/  BSYNC.RECONVERGENT B0 ;  /* 0x0000000000007941 */ /* 0x000fea0003800200 */
.L_x_31:
[----:B------:R-:W2:Y:S04]  /*1010*/  LDG.E R0, desc[UR10][R14.64+0x10] ;  /* 0x0000100a0e007981 */ /* 0x000ea8000c1e1900 */
[----:B------:R-:W3:Y:S04]  /*1020*/  LDG.E R13, desc[UR10][R14.64+0xc] ;  /* 0x00000c0a0e0d7981 */ /* 0x000ee8000c1e1900 */
[----:B------:R2:W4:Y:S01]  /*1030*/  LDG.E R21, desc[UR10][R14.64+0x14] ;  /* 0x0000140a0e157981 */ /* 0x000522000c1e1900 */
        /* <DEDUP_REMOVED lines=22> */
.L_x_35:
[----:B------:R-:W-:Y:S01]  /*11a0*/  FMUL.FTZ R0, R23, R2 ;  /* 0x0000000217007220 */ /* 0x000fe20000410000 */
[----:B------:R-:W-:-:S03]  /*11b0*/  FMUL.FTZ R2, R2, 0.5 ;  /* 0x3f00000002027820 */ /* 0x000fc60000410000 */
[----:B------:R-:W-:-:S04]  /*11c0*/  FFMA R17, -R0, R0, R23 ;  /* 0x0000000000117223 */ /* 0x000fc80000000117 */
[----:B------:R-:W-:-:S07]  /*11d0*/  FFMA R0, R17, R2, R0 ;  /* 0x0000000211007223 */ /* 0x000fce0000000000 */
.L_x_36:
[----:B------:R-:W-:Y:S05]  /*11e0*/  BSYNC.RECONVERGENT B0 ;  /* 0x0000000000007941 */ /* 0x000fea0003800200 */
.L_x_34:
        /* <DEDUP_REMOVED lines=8> */
.L_x_38:
[----:B------:R-:W0:Y:S02]  /*1270*/  MUFU.RCP R17, R0 ;  /* 0x0000000000117308 */ /* 0x000e240000001000 */
[----:B0-----:R-:W-:-:S04]  /*1280*/  FFMA R2, R17, R0, -1 ;  /* 0xbf80000011027423 */ /* 0x001fc80000000000 */
[----:B------:R-:W-:-:S04]  /*1290*/  FADD.FTZ R2, -R2, -RZ ;  /* 0x800000ff02027221 */ /* 0x000fc80000010100 */
[----:B------:R-:W-:-:S07]  /*12a0*/  FFMA R24, R17, R2, R17 ;  /* 0x0000000211187223 */ /* 0x000fce0000000011 */
.L_x_39:
[----:B------:R-:W-:Y:S05]  /*12b0*/  BSYNC.RECONVERGENT B0 ;  /* 0x0000000000007941 */ /* 0x000fea0003800200 */
.L_x_37:
[----:B------:R-:W-:Y:S01]  /*12c0*/  FMUL R17, R24, R24 ;  /* 0x0000001818117220 */ /* 0x000fe20000400000 */
[----:B------:R-:W-:-:S03]  /*12d0*/  IADD3 R10, PT, PT, R10, 0x2, RZ ;  /* 0x000000020a0a7810 */ /* 0x000fc60007ffe0ff */
[----:B------:R-:W-:-:S04]  /*12e0*/  FMUL R17, R17, R24 ;  /* 0x0000001811117220 */ /* 0x000fc80000400000 */
[-C--:B------:R-:W-:Y:S01]  /*12f0*/  FFMA R20, R15, R17.reuse, R20 ;  /* 0x000000110f147223 */ /* 0x080fe20000000014 */
[-C--:B------:R-:W-:Y:S01]  /*1300*/  FFMA R11, R14, R17.reuse, R11 ;  /* 0x000000110e0b7223 */ /* 0x080fe2000000000b */
[----:B------:R-:W-:-:S07]  /*1310*/  FFMA R12, R13, R17, R12 ;  /* 0x000000110d0c7223 */ /* 0x000fce000000000c */
.L_x_27:
[----:B------:R-:W0:Y:S02]  /*1320*/  LDCU UR4, c[0x0][0x3a0] ;  /* 0x00007400ff0477ac */ /* 0x000e240008000800 */
[----:B0-----:R-:W-:-:S04]  /*1330*/  ULOP3.LUT UR4, UR4, 0x1, URZ, 0xc0, !UPT ;  /* 0x0000000104047892 */ /* 0x001fc8000f8ec0ff */
[----:B------:R-:W-:-:S09]  /*1340*/  UISETP.NE.U32.AND UP0, UPT, UR4, 0x1, UPT ;  /* 0x000000010400788c */ /* 0x000fd2000bf05070 */
[----:B------:R-:W-:Y:S05]  /*1350*/  BRA.U UP0, `(.L_x_0) ;  /* 0x0000000100b47547 */ /* 0x000fea000b800000 */
        /* <DEDUP_REMOVED lines=22> */
.L_x_41:
[----:B------:R-:W-:Y:S01]  /*14c0*/  FMUL.FTZ R0, R19, R2 ;  /* 0x0000000213007220 */ /* 0x000fe20000410000 */
[----:B------:R-:W-:-:S03]  /*14d0*/  FMUL.FTZ R2, R2, 0.5 ;  /* 0x3f00000002027820 */ /* 0x000fc60000410000 */
[----:B------:R-:W-:-:S04]  /*14e0*/  FFMA R17, -R0, R0, R19 ;  /* 0x0000000000117223 */ /* 0x000fc80000000113 */
[----:B------:R-:W-:-:S07]  /*14f0*/  FFMA R0, R17, R2, R0 ;  /* 0x0000000211007223 */ /* 0x000fce0000000000 */
.L_x_42:
[----:B------:R-:W-:Y:S05]  /*1500*/  BSYNC.RECONVERGENT B0 ;  /* 0x0000000000007941 */ /* 0x000fea0003800200 */
.L_x_40:
        /* <DEDUP_REMOVED lines=8> */
.L_x_44:
[----:B------:R-:W0:Y:S02]  /*1590*/  MUFU.RCP R17, R0 ;  /* 0x0000000000117308 */ /* 0x000e240000001000 */
[----:B0-----:R-:W-:-:S04]  /*15a0*/  FFMA R2, R17, R0, -1 ;  /* 0xbf80000011027423 */ /* 0x001fc80000000000 */
[----:B------:R-:W-:-:S04]  /*15b0*/  FADD.FTZ R2, -R2, -RZ ;  /* 0x800000ff02027221 */ /* 0x000fc80000010100 */
[----:B------:R-:W-:-:S07]  /*15c0*/  FFMA R24, R17, R2, R17 ;  /* 0x0000000211187223 */ /* 0x000fce0000000011 */
.L_x_45:
[----:B------:R-:W-:Y:S05]  /*15d0*/  BSYNC.RECONVERGENT B0 ;  /* 0x0000000000007941 */ /* 0x000fea0003800200 */
.L_x_43:
[----:B------:R-:W-:-:S04]  /*15e0*/  FMUL R17, R24, R24 ;  /* 0x0000001818117220 */ /* 0x000fc80000400000 */
[----:B------:R-:W-:-:S04]  /*15f0*/  FMUL R17, R17, R24 ;  /* 0x0000001811117220 */ /* 0x000fc80000400000 */
[-C--:B------:R-:W-:Y:S01]  /*1600*/  FFMA R20, R15, R17.reuse, R20 ;  /* 0x000000110f147223 */ /* 0x080fe20000000014 */
[-C--:B------:R-:W-:Y:S01]  /*1610*/  FFMA R11, R10, R17.reuse, R11 ;  /* 0x000000110a0b7223 */ /* 0x080fe2000000000b */
[----:B------:R-:W-:-:S07]  /*1620*/  FFMA R12, R13, R17, R12 ;  /* 0x000000110d0c7223 */ /* 0x000fce000000000c */
.L_x_0:
[----:B------:R-:W0:Y:S01]  /*1630*/  LDC.64 R16, c[0x0][0x380] ;  /* 0x0000e000ff107b82 */ /* 0x000e220000000a00 */
[----:B------:R-:W1:Y:S07]  /*1640*/  LDCU UR4, c[0x0][0x3a4] ;  /* 0x00007480ff0477ac */ /* 0x000e6e0008000800 */
[----:B------:R-:W2:Y:S01]  /*1650*/  LDC.64 R14, c[0x0][0x388] ;  /* 0x0000e200ff0e7b82 */ /* 0x000ea20000000a00 */
[----:B-1---5:R-:W-:Y:S01]  /*1660*/  FFMA R7, R20, UR4, R7 ;  /* 0x0000000414077c23 */ /* 0x022fe20008000007 */
[----:B------:R-:W-:Y:S01]  /*1670*/  FFMA R8, R11, UR4, R8 ;  /* 0x000000040b087c23 */ /* 0x000fe20008000008 */
[----:B------:R-:W-:-:S02]  /*1680*/  FFMA R9, R12, UR4, R9 ;  /* 0x000000040c097c23 */ /* 0x000fc40008000009 */
[----:B------:R-:W-:Y:S01]  /*1690*/  FFMA R11, R7, UR4, R4 ;  /* 0x00000004070b7c23 */ /* 0x000fe20008000004 */
[----:B0-----:R-:W-:-:S04]  /*16a0*/  IMAD.WIDE R16, R3, 0xc, R16 ;  /* 0x0000000c03107825 */ /* 0x001fc800078e0210 */
[----:B------:R-:W-:Y:S01]  /*16b0*/  FFMA R5, R8, UR4, R5 ;  /* 0x0000000408057c23 */ /* 0x000fe20008000005 */
[----:B------:R-:W-:Y:S01]  /*16c0*/  FFMA R13, R9, UR4, R6 ;  /* 0x00000004090d7c23 */ /* 0x000fe20008000006 */
[----:B------:R-:W-:Y:S01]  /*16d0*/  STG.E desc[UR10][R16.64], R11 ;  /* 0x0000000b10007986 */ /* 0x000fe2000c10190a */
[----:B--2---:R-:W-:-:S03]  /*16e0*/  IMAD.WIDE R14, R3, 0xc, R14 ;  /* 0x0000000c030e7825 */ /* 0x004fc600078e020e */
[----:B------:R-:W-:Y:S04]  /*16f0*/  STG.E desc[UR10][R16.64+0x4], R5 ;  /* 0x0000040510007986 */ /* 0x000fe8000c10190a */
[----:B------:R-:W-:Y:S04]  /*1700*/  STG.E desc[UR10][R16.64+0x8], R13 ;  /* 0x0000080d10007986 */ /* 0x000fe8000c10190a */
[----:B------:R-:W-:Y:S04]  /*1710*/  STG.E desc[UR10][R14.64], R7 ;  /* 0x000000070e007986 */ /* 0x000fe8000c10190a */
[----:B------:R-:W-:Y:S04]  /*1720*/  STG.E desc[UR10][R14.64+0x4], R8 ;  /* 0x000004080e007986 */ /* 0x000fe8000c10190a */
[----:B------:R-:W-:Y:S01]  /*1730*/  STG.E desc[UR10][R14.64+0x8], R9 ;  /* 0x000008090e007986 */ /* 0x000fe2000c10190a */
[----:B------:R-:W-:Y:S05]  /*1740*/  EXIT ;  /* 0x000000000000794d */ /* 0x000fea0003800000 */
        .weak           $__internal_0_$__cuda_sm20_rcp_rn_f32_slowpath
        .type           $__internal_0_$__cuda_sm20_rcp_rn_f32_slowpath,@function
        .size           $__internal_0_$__cuda_sm20_rcp_rn_f32_slowpath,($__internal_1_$__cuda_sm20_sqrt_rn_f32_slowpath - $__internal_0_$__cuda_sm20_rcp_rn_f32_slowpath)
$__internal_0_$__cuda_sm20_rcp_rn_f32_slowpath:
[----:B------:R-:W-:Y:S01]  /*1750*/  SHF.L.U32 R22, R0, 0x1, RZ ;  /* 0x0000000100167819 */ /* 0x000fe200000006ff */
[----:B------:R-:W-:Y:S03]  /*1760*/  BSSY.RECONVERGENT B1, `(.L_x_46) ;  /* 0x0000030000017945 */ /* 0x000fe60003800200 */
[----:B------:R-:W-:-:S04]  /*1770*/  SHF.R.U32.HI R22, RZ, 0x18, R22 ;  /* 0x00000018ff167819 */ /* 0x000fc80000011616 */
[----:B------:R-:W-:-:S13]  /*1780*/  ISETP.NE.U32.AND P0, PT, R22, RZ, PT ;  /* 0x000000ff1600720c */ /* 0x000fda0003f05070 */
[----:B------:R-:W-:Y:S05]  /*1790*/  @P0 BRA `(.L_x_47) ;  /* 0x0000000000280947 */ /* 0x000fea0003800000 */
[----:B------:R-:W-:-:S04]  /*17a0*/  SHF.L.U32 R22, R0, 0x1, RZ ;  /* 0x0000000100167819 */ /* 0x000fc800000006ff */
[----:B------:R-:W-:-:S13]  /*17b0*/  ISETP.NE.AND P0, PT, R22, RZ, PT ;  /* 0x000000ff1600720c */ /* 0x000fda0003f05270 */
[----:B------:R-:W-:Y:S01]  /*17c0*/  @P0 FFMA R23, R0, 1.84467440737095516160e+19, RZ ;  /* 0x5f80000000170823 */ /* 0x000fe200000000ff */
[----:B------:R-:W-:Y:S08]  /*17d0*/  @!P0 MUFU.RCP R24, R0 ;  /* 0x0000000000188308 */ /* 0x000ff00000001000 */
[----:B------:R-:W0:Y:S02]  /*17e0*/  @P0 MUFU.RCP R22, R23 ;  /* 0x0000001700160308 */ /* 0x000e240000001000 */
[----:B0-----:R-:W-:-:S04]  /*17f0*/  @P0 FFMA R25, R23, R22, -1 ;  /* 0xbf80000017190423 */ /* 0x001fc80000000016 */
[----:B------:R-:W-:-:S04]  /*1800*/  @P0 FADD.FTZ R25, -R25, -RZ ;  /* 0x800000ff19190221 */ /* 0x000fc80000010100 */
[----:B------:R-:W-:-:S04]  /*1810*/  @P0 FFMA R25, R22, R25, R22 ;  /* 0x0000001916190223 */ /* 0x000fc80000000016 */
[----:B------:R-:W-:Y:S01]  /*1820*/  @P0 FFMA R24, R25, 1.84467440737095516160e+19, RZ ;  /* 0x5f80000019180823 */ /* 0x000fe200000000ff */
[----:B------:R-:W-:Y:S06]  /*1830*/  BRA `(.L_x_48) ;  /* 0x0000000000887947 */ /* 0x000fec0003800000 */
.L_x_47:
[----:B------:R-:W-:-:S04]  /*1840*/  IADD3 R23, PT, PT, R22, -0xfd, RZ ;  /* 0xffffff0316177810 */ /* 0x000fc80007ffe0ff */
[----:B------:R-:W-:-:S13]  /*1850*/  ISETP.GT.U32.AND P0, PT, R23, 0x1, PT ;  /* 0x000000011700780c */ /* 0x000fda0003f04070 */
[----:B------:R-:W-:Y:S05]  /*1860*/  @P0 BRA `(.L_x_49) ;  /* 0x0000000000780947 */ /* 0x000fea0003800000 */
[----:B------:R-:W-:Y:S01]  /*1870*/  LOP3.LUT R29, R0, 0x7fffff, RZ, 0xc0, !PT ;  /* 0x007fffff001d7812 */ /* 0x000fe200078ec0ff */
[----:B------:R-:W-:Y:S01]  /*1880*/  HFMA2 R26, -RZ, RZ, 0, 1.78813934326171875e-07 ;  /* 0x00000003ff1a7431 */ /* 0x000fe200000001ff */
[----:B------:R-:W-:Y:S02]  /*1890*/  IADD3 R22, PT, PT, R22, -0xfc, RZ ;  /* 0xffffff0416167810 */ /* 0x000fe40007ffe0ff */
[----:B------:R-:W-:-:S04]  /*18a0*/  LOP3.LUT R29, R29, 0x3f800000, RZ, 0xfc, !PT ;  /* 0x3f8000001d1d7812 */ /* 0x000fc800078efcff */
[----:B------:R-:W0:Y:S01]  /*18b0*/  MUFU.RCP R25, R29 ;  /* 0x0000001d00197308 */ /* 0x000e220000001000 */
[----:B------:R-:W-:Y:S01]  /*18c0*/  SHF.L.U32 R26, R26, R23, RZ ;  /* 0x000000171a1a7219 */ /* 0x000fe200000006ff */
[----:B0-----:R-:W-:-:S04]  /*18d0*/  FFMA R28, R29, R25, -1 ;  /* 0xbf8000001d1c7423 */ /* 0x001fc80000000019 */
[----:B------:R-:W-:-:S04]  /*18e0*/  FADD.FTZ R28, -R28, -RZ ;  /* 0x800000ff1c1c7221 */ /* 0x000fc80000010100 */
[CCC-:B------:R-:W-:Y:S01]  /*18f0*/  FFMA.RM R24, R25.reuse, R28.reuse, R25.reuse ;  /* 0x0000001c19187223 */ /* 0x1c0fe20000004019 */
[----:B------:R-:W-:-:S04]  /*1900*/  FFMA.RP R25, R25, R28, R25 ;  /* 0x0000001c19197223 */ /* 0x000fc80000008019 */
[C---:B------:R-:W-:Y:S02]  /*1910*/  LOP3.LUT R27, R24.reuse, 0x7fffff, RZ, 0xc0, !PT ;  /* 0x007fffff181b7812 */ /* 0x040fe400078ec0ff */
[----:B------:R-:W-:Y:S02]  /*1920*/  FSETP.NEU.FTZ.AND P0, PT, R24, R25, PT ;  /* 0x000000191800720b */ /* 0x000fe40003f1d000 */
[----:B------:R-:W-:Y:S02]  /*1930*/  LOP3.LUT R27, R27, 0x800000, RZ, 0xfc, !PT ;  /* 0x008000001b1b7812 */ /* 0x000fe400078efcff */
[----:B------:R-:W-:Y:S02]  /*1940*/  SEL R24, RZ, 0xffffffff, !P0 ;  /* 0xffffffffff187807 */ /* 0x000fe40004000000 */
[----:B------:R-:W-:Y:S02]  /*1950*/  LOP3.LUT R26, R26, R27, RZ, 0xc0, !PT ;  /* 0x0000001b1a1a7212 */ /* 0x000fe400078ec0ff */
[----:B------:R-:W-:-:S02]  /*1960*/  IADD3 R24, PT, PT, -R24, RZ, RZ ;  /* 0x000000ff18187210 */ /* 0x000fc40007ffe1ff */
[-C--:B------:R-:W-:Y:S02]  /*1970*/  SHF.R.U32.HI R26, RZ, R23.reuse, R26 ;  /* 0x00000017ff1a7219 */ /* 0x080fe4000001161a */
[--C-:B------:R-:W-:Y:S02]  /*1980*/  LOP3.LUT P1, RZ, R24, R23, R27.reuse, 0xf8, !PT ;  /* 0x0000001718ff7212 */ /* 0x100fe4000782f81b */
[C---:B------:R-:W-:Y:S02]  /*1990*/  LOP3.LUT P0, RZ, R26.reuse, 0x1, RZ, 0xc0, !PT ;  /* 0x000000011aff7812 */ /* 0x040fe4000780c0ff */
[----:B------:R-:W-:Y:S02]  /*19a0*/  LOP3.LUT P2, RZ, R26, 0x2, RZ, 0xc0, !PT ;  /* 0x000000021aff7812 */ /* 0x000fe4000784c0ff */
[----:B------:R-:W-:Y:S02]  /*19b0*/  SHF.R.U32.HI R27, RZ, R22, R27 ;  /* 0x00000016ff1b7219 */ /* 0x000fe4000001161b */
[----:B------:R-:W-:-:S02]  /*19c0*/  PLOP3.LUT P0, PT, P0, P1, P2, 0xe0, 0x0 ;  /* 0x000000000000781c */ /* 0x000fc40000703c20 */
[----:B------:R-:W-:Y:S02]  /*19d0*/  LOP3.LUT P1, RZ, R0, 0x7fffff, RZ, 0xc0, !PT ;  /* 0x007fffff00ff7812 */ /* 0x000fe4000782c0ff */
[----:B------:R-:W-:-:S04]  /*19e0*/  SEL R23, RZ, 0x1, !P0 ;  /* 0x00000001ff177807 */ /* 0x000fc80004000000 */
[----:B------:R-:W-:-:S04]  /*19f0*/  IADD3 R23, PT, PT, -R23, RZ, RZ ;  /* 0x000000ff17177210 */ /* 0x000fc80007ffe1ff */
[----:B------:R-:W-:-:S13]  /*1a00*/  ISETP.GE.AND P0, PT, R23, RZ, PT ;  /* 0x000000ff1700720c */ /* 0x000fda0003f06270 */
[----:B------:R-:W-:-:S04]  /*1a10*/  @!P0 IADD3 R27, PT, PT, R27, 0x1, RZ ;  /* 0x000000011b1b8810 */ /* 0x000fc80007ffe0ff */
[----:B------:R-:W-:-:S04]  /*1a20*/  @!P1 SHF.L.U32 R27, R27, 0x1, RZ ;  /* 0x000000011b1b9819 */ /* 0x000fc800000006ff */
[----:B------:R-:W-:Y:S01]  /*1a30*/  LOP3.LUT R24, R27, 0x80000000, R0, 0xf8, !PT ;  /* 0x800000001b187812 */ /* 0x000fe200078ef800 */
[----:B------:R-:W-:Y:S06]  /*1a40*/  BRA `(.L_x_48) ;  /* 0x0000000000047947 */ /* 0x000fec0003800000 */
.L_x_49:
[----:B------:R0:W1:Y:S02]  /*1a50*/  MUFU.RCP R24, R0 ;  /* 0x0000000000187308 */ /* 0x0000640000001000 */
.L_x_48:
[----:B------:R-:W-:Y:S05]  /*1a60*/  BSYNC.RECONVERGENT B1 ;  /* 0x0000000000017941 */ /* 0x000fea0003800200 */
.L_x_46:
[----:B------:R-:W-:Y:S01]  /*1a70*/  HFMA2 R23, -RZ, RZ, 0, 0 ;  /* 0x00000000ff177431 */ /* 0x000fe200000001ff */
[----:B------:R-:W-:-:S04]  /*1a80*/  MOV R22, R2 ;  /* 0x0000000200167202 */ /* 0x000fc80000000f00 */
[----:B01----:R-:W-:Y:S05]  /*1a90*/  RET.REL.NODEC R22 `(_Z9integrateP6float3S0_S0_S0_if) ;  /* 0xffffffe416587950 */ /* 0x003fea0003c3ffff */
        .weak           $__internal_1_$__cuda_sm20_sqrt_rn_f32_slowpath
        .type           $__internal_1_$__cuda_sm20_sqrt_rn_f32_slowpath,@function
        .size           $__internal_1_$__cuda_sm20_sqrt_rn_f32_slowpath,(.L_x_53 - $__internal_1_$__cuda_sm20_sqrt_rn_f32_slowpath)
$__internal_1_$__cuda_sm20_sqrt_rn_f32_slowpath:
[----:B------:R-:W-:-:S13]  /*1aa0*/  LOP3.LUT P0, RZ, R2, 0x7fffffff, RZ, 0xc0, !PT ;  /* 0x7fffffff02ff7812 */ /* 0x000fda000780c0ff */
[----:B------:R-:W-:Y:S01]  /*1ab0*/  @!P0 MOV R26, R2 ;  /* 0x00000002001a8202 */ /* 0x000fe20000000f00 */
[----:B------:R-:W-:Y:S06]  /*1ac0*/  @!P0 BRA `(.L_x_50) ;  /* 0x0000000000408947 */ /* 0x000fec0003800000 */
[----:B------:R-:W-:-:S13]  /*1ad0*/  FSETP.GEU.FTZ.AND P0, PT, R2, RZ, PT ;  /* 0x000000ff0200720b */ /* 0x000fda0003f1e000 */
[----:B------:R-:W-:Y:S01]  /*1ae0*/  @!P0 MOV R26, 0x7fffffff ;  /* 0x7fffffff001a8802 */ /* 0x000fe20000000f00 */
[----:B------:R-:W-:Y:S06]  /*1af0*/  @!P0 BRA `(.L_x_50) ;  /* 0x0000000000348947 */ /* 0x000fec0003800000 */
[----:B------:R-:W-:-:S13]  /*1b00*/  FSETP.GTU.FTZ.AND P0, PT, |R2|, +INF , PT ;  /* 0x7f8000000200780b */ /* 0x000fda0003f1c200 */
[----:B------:R-:W-:Y:S01]  /*1b10*/  @P0 FADD.FTZ R26, R2, 1 ;  /* 0x3f800000021a0421 */ /* 0x000fe20000010000 */
[----:B------:R-:W-:Y:S06]  /*1b20*/  @P0 BRA `(.L_x_50) ;  /* 0x0000000000280947 */ /* 0x000fec0003800000 */
[----:B------:R-:W-:-:S13]  /*1b30*/  FSETP.NEU.FTZ.AND P0, PT, |R2|, +INF , PT ;  /* 0x7f8000000200780b */ /* 0x000fda0003f1d200 */
[----:B------:R-:W-:Y:S01]  /*1b40*/  @P0 FFMA R25, R2, 1.84467440737095516160e+19, RZ ;  /* 0x5f80000002190823 */ /* 0x000fe200000000ff */
[----:B------:R-:W-:-:S03]  /*1b50*/  @!P0 MOV R26, R2 ;  /* 0x00000002001a8202 */ /* 0x000fc60000000f00 */
[----:B------:R-:W0:Y:S02]  /*1b60*/  @P0 MUFU.RSQ R22, R25 ;  /* 0x0000001900160308 */ /* 0x000e240000001400 */
[----:B0-----:R-:W-:Y:S01]  /*1b70*/  @P0 FMUL.FTZ R24, R25, R22 ;  /* 0x0000001619180220 */ /* 0x001fe20000410000 */
[----:B------:R-:W-:-:S03]  /*1b80*/  @P0 FMUL.FTZ R22, R22, 0.5 ;  /* 0x3f00000016160820 */ /* 0x000fc60000410000 */
[----:B------:R-:W-:-:S04]  /*1b90*/  @P0 FADD.FTZ R23, -R24, -RZ ;  /* 0x800000ff18170221 */ /* 0x000fc80000010100 */
[----:B------:R-:W-:-:S04]  /*1ba0*/  @P0 FFMA R23, R24, R23, R25 ;  /* 0x0000001718170223 */ /* 0x000fc80000000019 */
[----:B------:R-:W-:-:S04]  /*1bb0*/  @P0 FFMA R22, R23, R22, R24 ;  /* 0x0000001617160223 */ /* 0x000fc80000000018 */
[----:B------:R-:W-:-:S07]  /*1bc0*/  @P0 FMUL.FTZ R26, R22, 2.3283064365386962891e-10 ;  /* 0x2f800000161a0820 */ /* 0x000fce0000410000 */
.L_x_50:
[----:B------:R-:W-:Y:S01]  /*1bd0*/  HFMA2 R23, -RZ, RZ, 0, 0 ;  /* 0x00000000ff177431 */ /* 0x000fe200000001ff */
[----:B------:R-:W-:-:S04]  /*1be0*/  MOV R22, R0 ;  /* 0x0000000000167202 */ /* 0x000fc80000000f00 */
[----:B------:R-:W-:Y:S05]  /*1bf0*/  RET.REL.NODEC R22 `(_Z9integrateP6float3S0_S0_S0_if) ;  /* 0xffffffe416007950 */ /* 0x000fea0003c3ffff */
.L_x_51:
[----:B------:R-:W-:-:S00]  /*1c00*/  BRA `(.L_x_51) ;  /* 0xfffffffc00fc7947 */ /* 0x000fc0000383ffff */
[----:B------:R-:W-:-:S00]  /*1c10*/  NOP ;  /* 0x0000000000007918 */ /* 0x000fc00000000000 */
        /* <DEDUP_REMOVED lines=14> */
.L_x_53:


//--------------------- .nv.shared.reserved.0     --------------------------
	.section	.nv.shared.reserved.0,"aw",@nobits
	.weak		__nv_reservedSMEM_offset_0_alias
	.size		__nv_reservedSMEM_offset_0_alias, 0, 64
	.other		__nv_reservedSMEM_offset_0_alias,@"STO_CUDA_RESERVED_SHARED STV_DEFAULT"
__nv_reservedSMEM_offset_0_alias:
	.zero		0
	.zero		64


//--------------------- .nv.constant0._Z9integrateP6float3S0_S0_S0_if --------------------------
	.section	.nv.constant0._Z9integrateP6float3S0_S0_S0_if,"a",@progbits
	.sectionflags	@""
	.align	4
.nv.constant0._Z9integrateP6float3S0_S0_S0_if:
	.zero		936


//--------------------- SYMBOLS --------------------------

	.type		.nv.reservedSmem.offset0,@object
	.size		.nv.reservedSmem.offset0,0x4
